//
// Generated by NVIDIA NVVM Compiler
//
// Compiler Build ID: CL-36424714
// Cuda compilation tools, release 13.0, V13.0.88
// Based on NVVM 20.0.0
//

.version 9.0
.target sm_100
.address_size 64

	// .globl	_Z10myfunctionv

.visible .entry _Z10myfunctionv()
{


	ret;

}


// ===== COMPILED SASS (sm_100) =====

	.target	sm_100

	.elftype	@"ET_EXEC"


//--------------------- .note.nv.tkinfo           --------------------------
	.section	.note.nv.tkinfo,"",@"SHT_NOTE"
	.sectionflags	@"SHF_NOTE_NV_TKINFO"
	.tkinfo
        /*0018*/ 	.word	0x00000002
        /*0030*/ 	.string	""
        /*0030*/ 	.string	"ptxas"
        /*0030*/ 	.string	"Cuda compilation tools, release 13.0, V13.0.88"
        /*0030*/ 	.string	"Build cuda_13.0.r13.0/compiler.36424714_0"
        /*0030*/ 	.string	"-arch sm_100 -m 64 "



//--------------------- .note.nv.cuinfo           --------------------------
	.section	.note.nv.cuinfo,"",@"SHT_NOTE"
	.sectionflags	@"SHF_NOTE_NV_CUINFO"
        /*0018*/ 	.short	0x0002
        /*001a*/ 	.short	0x0064
        /*001c*/ 	.short	0x0082
	.zero		2


//--------------------- .nv.info                  --------------------------
	.section	.nv.info,"",@"SHT_CUDA_INFO"
	.align	4


	//----- nvinfo : EIATTR_REGCOUNT
	.align		4
        /*0000*/ 	.byte	0x04, 0x2f
        /*0002*/ 	.short	(.L_1 - .L_0)
	.align		4
.L_0:
        /*0004*/ 	.word	index@(_Z10myfunctionv)
        /*0008*/ 	.word	0x00000004


	//----- nvinfo : EIATTR_FRAME_SIZE
	.align		4
.L_1:
        /*000c*/ 	.byte	0x04, 0x11
        /*000e*/ 	.short	(.L_3 - .L_2)
	.align		4
.L_2:
        /*0010*/ 	.word	index@(_Z10myfunctionv)
        /*0014*/ 	.word	0x00000000


	//----- nvinfo : EIATTR_MIN_STACK_SIZE
	.align		4
.L_3:
        /*0018*/ 	.byte	0x04, 0x12
        /*001a*/ 	.short	(.L_5 - .L_4)
	.align		4
.L_4:
        /*001c*/ 	.word	index@(_Z10myfunctionv)
        /*0020*/ 	.word	0x00000000
.L_5:


//--------------------- .nv.compat                --------------------------
	.section	.nv.compat,"",@"SHT_CUDA_COMPAT_INFO"
	.align	4
        /*0000*/ 	.byte	0x02, 0x09, 0x00, 0x00, 0x02, 0x02, 0x01, 0x00, 0x02, 0x05, 0x05, 0x00, 0x03, 0x07, 0x01, 0x01
        /*0010*/ 	.byte	0x02, 0x03, 0x00, 0x00, 0x02, 0x06, 0x01, 0x00, 0x04, 0x0b, 0x08, 0x00, 0x09, 0x00, 0x00, 0x00
        /*0020*/ 	.byte	0x00, 0x00, 0x00, 0x00


//--------------------- .nv.info._Z10myfunctionv  --------------------------
	.section	.nv.info._Z10myfunctionv,"",@"SHT_CUDA_INFO"
	.sectionflags	@""
	.align	4


	//----- nvinfo : EIATTR_CUDA_API_VERSION
	.align		4
        /*0000*/ 	.byte	0x04, 0x37
        /*0002*/ 	.short	(.L_7 - .L_6)
.L_6:
        /*0004*/ 	.word	0x00000082


	//----- nvinfo : EIATTR_SPARSE_MMA_MASK
	.align		4
.L_7:
        /*0008*/ 	.byte	0x03, 0x50
        /*000a*/ 	.short	0x0000


	//----- nvinfo : EIATTR_MAXREG_COUNT
	.align		4
        /*000c*/ 	.byte	0x03, 0x1b
        /*000e*/ 	.short	0x00ff


	//----- nvinfo : EIATTR_MERCURY_ISA_VERSION
	.align		4
        /*0010*/ 	.byte	0x03, 0x5f
        /*0012*/ 	.short	0x0101


	//----- nvinfo : EIATTR_VRC_CTA_INIT_COUNT
	.align		4
        /*0014*/ 	.byte	0x02, 0x4a
	.zero		1
	.zero		1


	//----- nvinfo : EIATTR_EXIT_INSTR_OFFSETS
	.align		4
        /*0018*/ 	.byte	0x04, 0x1c
        /*001a*/ 	.short	(.L_9 - .L_8)


	//   ....[0]....
.L_8:
        /*001c*/ 	.word	0x00000010


	//----- nvinfo : EIATTR_SW_WAR
	.align		4
.L_9:
        /*0020*/ 	.byte	0x04, 0x36
        /*0022*/ 	.short	(.L_11 - .L_10)
.L_10:
        /*0024*/ 	.word	0x00000008
.L_11:


//--------------------- .nv.callgraph             --------------------------
	.section	.nv.callgraph,"",@"SHT_CUDA_CALLGRAPH"
	.align	4
	.sectionentsize	8
	.align		4
        /*0000*/ 	.word	0x00000000
	.align		4
        /*0004*/ 	.word	0xffffffff
	.align		4
        /*0008*/ 	.word	0x00000000
	.align		4
        /*000c*/ 	.word	0xfffffffe
	.align		4
        /*0010*/ 	.word	0x00000000
	.align		4
        /*0014*/ 	.word	0xfffffffd
	.align		4
        /*0018*/ 	.word	0x00000000
	.align		4
        /*001c*/ 	.word	0xfffffffc


//--------------------- .text._Z10myfunctionv     --------------------------
	.section	.text._Z10myfunctionv,"ax",@progbits
	.align	128
        .global         _Z10myfunctionv
        .type           _Z10myfunctionv,@function
        .size           _Z10myfunctionv,(.L_x_1 - _Z10myfunctionv)
        .other          _Z10myfunctionv,@"STO_CUDA_ENTRY STV_DEFAULT"
_Z10myfunctionv:
.text._Z10myfunctionv:
[----:B------:R-:W-:Y:S01]  /*0000*/  LDC R1, c[0x0][0x37c] ;  /* 0x0000df00ff017b82 */ /* 0x000fe20000000800 */
[----:B------:R-:W-:Y:S05]  /*0010*/  EXIT ;  /* 0x000000000000794d */ /* 0x000fea0003800000 */
.L_x_0:
[----:B------:R-:W-:-:S00]  /*0020*/  BRA `(.L_x_0) ;  /* 0xfffffffc00fc7947 */ /* 0x000fc0000383ffff */
[----:B------:R-:W-:-:S00]  /*0030*/  NOP ;  /* 0x0000000000007918 */ /* 0x000fc00000000000 */
        /* <DEDUP_REMOVED lines=12> */
.L_x_1:


//--------------------- .nv.shared.reserved.0     --------------------------
	.section	.nv.shared.reserved.0,"aw",@nobits
	.weak		__nv_reservedSMEM_offset_0_alias
	.size		__nv_reservedSMEM_offset_0_alias, 0, 64
	.other		__nv_reservedSMEM_offset_0_alias,@"STO_CUDA_RESERVED_SHARED STV_DEFAULT"
__nv_reservedSMEM_offset_0_alias:
	.zero		0
	.zero		64


//--------------------- .nv.constant0._Z10myfunctionv --------------------------
	.section	.nv.constant0._Z10myfunctionv,"a",@progbits
	.sectionflags	@""
	.align	4
.nv.constant0._Z10myfunctionv:
	.zero		896


//--------------------- SYMBOLS --------------------------

	.type		.nv.reservedSmem.offset0,@object
	.size		.nv.reservedSmem.offset0,0x4
